//
// Generated by NVIDIA NVVM Compiler
//
// Compiler Build ID: CL-36424714
// Cuda compilation tools, release 13.0, V13.0.88
// Based on NVVM 20.0.0
//

.version 9.0
.target sm_100
.address_size 64

	// .globl	_Z5fetchPm

.visible .entry _Z5fetchPm(
	.param .u64 .ptr .align 1 _Z5fetchPm_param_0
)
{
	.reg .b32 	%r<2>;
	.reg .b64 	%rd<6>;

	ld.param.u64 	%rd1, [_Z5fetchPm_param_0];
	cvta.to.global.u64 	%rd2, %rd1;
	mov.u32 	%r1, %tid.x;
	mul.wide.u32 	%rd3, %r1, 8;
	add.s64 	%rd4, %rd2, %rd3;
	mov.b64 	%rd5, 97;
	st.global.u64 	[%rd4], %rd5;
	bar.sync 	0;
	ret;

}


// ===== COMPILED SASS (sm_100) =====

	.target	sm_100

	.elftype	@"ET_EXEC"


//--------------------- .note.nv.tkinfo           --------------------------
	.section	.note.nv.tkinfo,"",@"SHT_NOTE"
	.sectionflags	@"SHF_NOTE_NV_TKINFO"
	.tkinfo
        /*0018*/ 	.word	0x00000002
        /*0030*/ 	.string	""
        /*0030*/ 	.string	"ptxas"
        /*0030*/ 	.string	"Cuda compilation tools, release 13.0, V13.0.88"
        /*0030*/ 	.string	"Build cuda_13.0.r13.0/compiler.36424714_0"
        /*0030*/ 	.string	"-arch sm_100 -m 64 "



//--------------------- .note.nv.cuinfo           --------------------------
	.section	.note.nv.cuinfo,"",@"SHT_NOTE"
	.sectionflags	@"SHF_NOTE_NV_CUINFO"
        /*0018*/ 	.short	0x0002
        /*001a*/ 	.short	0x0064
        /*001c*/ 	.short	0x0082
	.zero		2


//--------------------- .nv.info                  --------------------------
	.section	.nv.info,"",@"SHT_CUDA_INFO"
	.align	4


	//----- nvinfo : EIATTR_REGCOUNT
	.align		4
        /*0000*/ 	.byte	0x04, 0x2f
        /*0002*/ 	.short	(.L_1 - .L_0)
	.align		4
.L_0:
        /*0004*/ 	.word	index@(_Z5fetchPm)
        /*0008*/ 	.word	0x0000000a


	//----- nvinfo : EIATTR_FRAME_SIZE
	.align		4
.L_1:
        /*000c*/ 	.byte	0x04, 0x11
        /*000e*/ 	.short	(.L_3 - .L_2)
	.align		4
.L_2:
        /*0010*/ 	.word	index@(_Z5fetchPm)
        /*0014*/ 	.word	0x00000000


	//----- nvinfo : EIATTR_MIN_STACK_SIZE
	.align		4
.L_3:
        /*0018*/ 	.byte	0x04, 0x12
        /*001a*/ 	.short	(.L_5 - .L_4)
	.align		4
.L_4:
        /*001c*/ 	.word	index@(_Z5fetchPm)
        /*0020*/ 	.word	0x00000000
.L_5:


//--------------------- .nv.compat                --------------------------
	.section	.nv.compat,"",@"SHT_CUDA_COMPAT_INFO"
	.align	4
        /*0000*/ 	.byte	0x02, 0x09, 0x00, 0x00, 0x02, 0x02, 0x01, 0x00, 0x02, 0x05, 0x05, 0x00, 0x03, 0x07, 0x01, 0x01
        /*0010*/ 	.byte	0x02, 0x03, 0x00, 0x00, 0x02, 0x06, 0x01, 0x00, 0x04, 0x0b, 0x08, 0x00, 0x09, 0x00, 0x00, 0x00
        /*0020*/ 	.byte	0x00, 0x00, 0x00, 0x00


//--------------------- .nv.info._Z5fetchPm       --------------------------
	.section	.nv.info._Z5fetchPm,"",@"SHT_CUDA_INFO"
	.sectionflags	@""
	.align	4


	//----- nvinfo : EIATTR_CUDA_API_VERSION
	.align		4
        /*0000*/ 	.byte	0x04, 0x37
        /*0002*/ 	.short	(.L_7 - .L_6)
.L_6:
        /*0004*/ 	.word	0x00000082


	//----- nvinfo : EIATTR_KPARAM_INFO
	.align		4
.L_7:
        /*0008*/ 	.byte	0x04, 0x17
        /*000a*/ 	.short	(.L_9 - .L_8)
.L_8:
        /*000c*/ 	.word	0x00000000
        /*0010*/ 	.short	0x0000
        /*0012*/ 	.short	0x0000
        /*0014*/ 	.byte	0x00, 0xf5, 0x21, 0x00


	//----- nvinfo : EIATTR_SPARSE_MMA_MASK
	.align		4
.L_9:
        /*0018*/ 	.byte	0x03, 0x50
        /*001a*/ 	.short	0x0000


	//----- nvinfo : EIATTR_MAXREG_COUNT
	.align		4
        /*001c*/ 	.byte	0x03, 0x1b
        /*001e*/ 	.short	0x00ff


	//----- nvinfo : EIATTR_NUM_BARRIERS
	.align		4
        /*0020*/ 	.byte	0x02, 0x4c
        /*0022*/ 	.byte	0x01
	.zero		1


	//----- nvinfo : EIATTR_MERCURY_ISA_VERSION
	.align		4
        /*0024*/ 	.byte	0x03, 0x5f
        /*0026*/ 	.short	0x0101


	//----- nvinfo : EIATTR_VRC_CTA_INIT_COUNT
	.align		4
        /*0028*/ 	.byte	0x02, 0x4a
	.zero		1
	.zero		1


	//----- nvinfo : EIATTR_EXIT_INSTR_OFFSETS
	.align		4
        /*002c*/ 	.byte	0x04, 0x1c
        /*002e*/ 	.short	(.L_11 - .L_10)


	//   ....[0]....
.L_10:
        /*0030*/ 	.word	0x00000090


	//----- nvinfo : EIATTR_CBANK_PARAM_SIZE
	.align		4
.L_11:
        /*0034*/ 	.byte	0x03, 0x19
        /*0036*/ 	.short	0x0008


	//----- nvinfo : EIATTR_PARAM_CBANK
	.align		4
        /*0038*/ 	.byte	0x04, 0x0a
        /*003a*/ 	.short	(.L_13 - .L_12)
	.align		4
.L_12:
        /*003c*/ 	.word	index@(.nv.constant0._Z5fetchPm)
        /*0040*/ 	.short	0x0380
        /*0042*/ 	.short	0x0008


	//----- nvinfo : EIATTR_SW_WAR
	.align		4
.L_13:
        /*0044*/ 	.byte	0x04, 0x36
        /*0046*/ 	.short	(.L_15 - .L_14)
.L_14:
        /*0048*/ 	.word	0x00000008
.L_15:


//--------------------- .nv.callgraph             --------------------------
	.section	.nv.callgraph,"",@"SHT_CUDA_CALLGRAPH"
	.align	4
	.sectionentsize	8
	.align		4
        /*0000*/ 	.word	0x00000000
	.align		4
        /*0004*/ 	.word	0xffffffff
	.align		4
        /*0008*/ 	.word	0x00000000
	.align		4
        /*000c*/ 	.word	0xfffffffe
	.align		4
        /*0010*/ 	.word	0x00000000
	.align		4
        /*0014*/ 	.word	0xfffffffd
	.align		4
        /*0018*/ 	.word	0x00000000
	.align		4
        /*001c*/ 	.word	0xfffffffc


//--------------------- .text._Z5fetchPm          --------------------------
	.section	.text._Z5fetchPm,"ax",@progbits
	.align	128
        .global         _Z5fetchPm
        .type           _Z5fetchPm,@function
        .size           _Z5fetchPm,(.L_x_1 - _Z5fetchPm)
        .other          _Z5fetchPm,@"STO_CUDA_ENTRY STV_DEFAULT"
_Z5fetchPm:
.text._Z5fetchPm:
[----:B------:R-:W-:Y:S01]  /*0000*/  LDC R1, c[0x0][0x37c] ;  /* 0x0000df00ff017b82 */ /* 0x000fe20000000800 */
[----:B------:R-:W0:Y:S07]  /*0010*/  S2R R7, SR_TID.X ;  /* 0x0000000000077919 */ /* 0x000e2e0000002100 */
[----:B------:R-:W0:Y:S01]  /*0020*/  LDC.64 R2, c[0x0][0x380] ;  /* 0x0000e000ff027b82 */ /* 0x000e220000000a00 */
[----:B------:R-:W1:Y:S01]  /*0030*/  LDCU.64 UR4, c[0x0][0x358] ;  /* 0x00006b00ff0477ac */ /* 0x000e620008000a00 */
[----:B------:R-:W-:Y:S01]  /*0040*/  HFMA2 R4, -RZ, RZ, 0, 5.781650543212890625e-06 ;  /* 0x00000061ff047431 */ /* 0x000fe200000001ff */
[----:B------:R-:W-:Y:S01]  /*0050*/  MOV R5, 0x0 ;  /* 0x0000000000057802 */ /* 0x000fe20000000f00 */
[----:B0-----:R-:W-:-:S05]  /*0060*/  IMAD.WIDE.U32 R2, R7, 0x8, R2 ;  /* 0x0000000807027825 */ /* 0x001fca00078e0002 */
[----:B-1----:R-:W-:Y:S01]  /*0070*/  STG.E.64 desc[UR4][R2.64], R4 ;  /* 0x0000000402007986 */ /* 0x002fe2000c101b04 */
[----:B------:R-:W-:Y:S06]  /*0080*/  BAR.SYNC.DEFER_BLOCKING 0x0 ;  /* 0x0000000000007b1d */ /* 0x000fec0000010000 */
[----:B------:R-:W-:Y:S05]  /*0090*/  EXIT ;  /* 0x000000000000794d */ /* 0x000fea0003800000 */
.L_x_0:
[----:B------:R-:W-:-:S00]  /*00a0*/  BRA `(.L_x_0) ;  /* 0xfffffffc00fc7947 */ /* 0x000fc0000383ffff */
[----:B------:R-:W-:-:S00]  /*00b0*/  NOP ;  /* 0x0000000000007918 */ /* 0x000fc00000000000 */
        /* <DEDUP_REMOVED lines=12> */
.L_x_1:


//--------------------- .nv.shared.reserved.0     --------------------------
	.section	.nv.shared.reserved.0,"aw",@nobits
	.weak		__nv_reservedSMEM_offset_0_alias
	.size		__nv_reservedSMEM_offset_0_alias, 0, 64
	.other		__nv_reservedSMEM_offset_0_alias,@"STO_CUDA_RESERVED_SHARED STV_DEFAULT"
__nv_reservedSMEM_offset_0_alias:
	.zero		0
	.zero		64


//--------------------- .nv.constant0._Z5fetchPm  --------------------------
	.section	.nv.constant0._Z5fetchPm,"a",@progbits
	.sectionflags	@""
	.align	4
.nv.constant0._Z5fetchPm:
	.zero		904


//--------------------- SYMBOLS --------------------------

	.type		.nv.reservedSmem.offset0,@object
	.size		.nv.reservedSmem.offset0,0x4
